//
// Generated by NVIDIA NVVM Compiler
//
// Compiler Build ID: CL-36424714
// Cuda compilation tools, release 13.0, V13.0.88
// Based on NVVM 20.0.0
//

.version 9.0
.target sm_100
.address_size 64

	// .globl	_Z14loop_unrollingPbPjyyyh

.visible .entry _Z14loop_unrollingPbPjyyyh(
	.param .u64 .ptr .align 1 _Z14loop_unrollingPbPjyyyh_param_0,
	.param .u64 .ptr .align 1 _Z14loop_unrollingPbPjyyyh_param_1,
	.param .u64 _Z14loop_unrollingPbPjyyyh_param_2,
	.param .u64 _Z14loop_unrollingPbPjyyyh_param_3,
	.param .u64 _Z14loop_unrollingPbPjyyyh_param_4,
	.param .u8 _Z14loop_unrollingPbPjyyyh_param_5
)
{
	.reg .pred 	%p<25>;
	.reg .b16 	%rs<4>;
	.reg .b32 	%r<39>;
	.reg .b64 	%rd<74>;

	ld.param.u64 	%rd46, [_Z14loop_unrollingPbPjyyyh_param_0];
	ld.param.u64 	%rd47, [_Z14loop_unrollingPbPjyyyh_param_1];
	ld.param.u64 	%rd44, [_Z14loop_unrollingPbPjyyyh_param_2];
	ld.param.u64 	%rd45, [_Z14loop_unrollingPbPjyyyh_param_4];
	ld.param.u8 	%rs1, [_Z14loop_unrollingPbPjyyyh_param_5];
	cvta.to.global.u64 	%rd1, %rd46;
	cvta.to.global.u64 	%rd2, %rd47;
	mov.u32 	%r5, %tid.x;
	mov.u32 	%r6, %ctaid.x;
	mov.u32 	%r7, %ntid.x;
	mad.lo.s32 	%r8, %r6, %r7, %r5;
	cvt.u64.u32 	%rd3, %r8;
	setp.le.u64 	%p5, %rd44, %rd3;
	@%p5 bra 	$L__BB0_28;
	setp.eq.s16 	%p6, %rs1, 0;
	@%p6 bra 	$L__BB0_5;
	mov.b32 	%r38, 0;
	mov.u64 	%rd68, %rd3;
$L__BB0_3:
	ld.global.u32 	%rd25, [%rd2];
	and.b64  	%rd48, %rd68, -4294967296;
	setp.ne.s64 	%p7, %rd48, 0;
	@%p7 bra 	$L__BB0_18;
	cvt.u32.u64 	%r10, %rd25;
	cvt.u32.u64 	%r11, %rd68;
	div.u32 	%r12, %r11, %r10;
	mul.lo.s32 	%r13, %r12, %r10;
	sub.s32 	%r14, %r11, %r13;
	cvt.u64.u32 	%rd69, %r12;
	cvt.u64.u32 	%rd70, %r14;
	bra.uni 	$L__BB0_19;
$L__BB0_5:
	mov.b32 	%r37, 0;
	mov.u64 	%rd62, %rd3;
$L__BB0_6:
	ld.global.u32 	%rd5, [%rd2+8];
	and.b64  	%rd55, %rd62, -4294967296;
	setp.ne.s64 	%p15, %rd55, 0;
	@%p15 bra 	$L__BB0_8;
	cvt.u32.u64 	%r24, %rd5;
	cvt.u32.u64 	%r25, %rd62;
	div.u32 	%r26, %r25, %r24;
	mul.lo.s32 	%r27, %r26, %r24;
	sub.s32 	%r28, %r25, %r27;
	cvt.u64.u32 	%rd63, %r26;
	cvt.u64.u32 	%rd64, %r28;
	bra.uni 	$L__BB0_9;
$L__BB0_8:
	div.u64 	%rd63, %rd62, %rd5;
	mul.lo.s64 	%rd56, %rd63, %rd5;
	sub.s64 	%rd64, %rd62, %rd56;
$L__BB0_9:
	ld.global.u32 	%rd12, [%rd2+4];
	and.b64  	%rd57, %rd63, -4294967296;
	setp.ne.s64 	%p16, %rd57, 0;
	@%p16 bra 	$L__BB0_11;
	cvt.u32.u64 	%r29, %rd12;
	cvt.u32.u64 	%r30, %rd63;
	div.u32 	%r31, %r30, %r29;
	mul.lo.s32 	%r32, %r31, %r29;
	sub.s32 	%r33, %r30, %r32;
	cvt.u64.u32 	%rd65, %r31;
	cvt.u64.u32 	%rd66, %r33;
	bra.uni 	$L__BB0_12;
$L__BB0_11:
	div.u64 	%rd65, %rd63, %rd12;
	mul.lo.s64 	%rd58, %rd65, %rd12;
	sub.s64 	%rd66, %rd63, %rd58;
$L__BB0_12:
	ld.global.u32 	%rd19, [%rd2];
	and.b64  	%rd59, %rd65, -4294967296;
	setp.ne.s64 	%p17, %rd59, 0;
	@%p17 bra 	$L__BB0_14;
	cvt.u32.u64 	%r34, %rd19;
	cvt.u32.u64 	%r35, %rd65;
	rem.u32 	%r36, %r35, %r34;
	cvt.u64.u32 	%rd67, %r36;
	bra.uni 	$L__BB0_15;
$L__BB0_14:
	rem.u64 	%rd67, %rd65, %rd19;
$L__BB0_15:
	setp.eq.s64 	%p19, %rd64, 1;
	setp.eq.s64 	%p20, %rd66, 1;
	or.pred  	%p21, %p20, %p19;
	mov.pred 	%p23, -1;
	@%p21 bra 	$L__BB0_17;
	setp.eq.s64 	%p23, %rd67, 1;
$L__BB0_17:
	selp.u16 	%rs3, 1, 0, %p23;
	add.s64 	%rd60, %rd1, %rd62;
	st.global.u8 	[%rd60], %rs3;
	add.s32 	%r37, %r37, 1;
	cvt.u64.u32 	%rd61, %r37;
	mad.lo.s64 	%rd62, %rd45, %rd61, %rd3;
	setp.lt.u64 	%p22, %rd62, %rd44;
	@%p22 bra 	$L__BB0_6;
	bra.uni 	$L__BB0_28;
$L__BB0_18:
	div.u64 	%rd69, %rd68, %rd25;
	mul.lo.s64 	%rd49, %rd69, %rd25;
	sub.s64 	%rd70, %rd68, %rd49;
$L__BB0_19:
	ld.global.u32 	%rd32, [%rd2+4];
	and.b64  	%rd50, %rd69, -4294967296;
	setp.ne.s64 	%p8, %rd50, 0;
	@%p8 bra 	$L__BB0_21;
	cvt.u32.u64 	%r15, %rd32;
	cvt.u32.u64 	%r16, %rd69;
	div.u32 	%r17, %r16, %r15;
	mul.lo.s32 	%r18, %r17, %r15;
	sub.s32 	%r19, %r16, %r18;
	cvt.u64.u32 	%rd71, %r17;
	cvt.u64.u32 	%rd72, %r19;
	bra.uni 	$L__BB0_22;
$L__BB0_21:
	div.u64 	%rd71, %rd69, %rd32;
	mul.lo.s64 	%rd51, %rd71, %rd32;
	sub.s64 	%rd72, %rd69, %rd51;
$L__BB0_22:
	ld.global.u32 	%rd39, [%rd2+8];
	and.b64  	%rd52, %rd71, -4294967296;
	setp.ne.s64 	%p9, %rd52, 0;
	@%p9 bra 	$L__BB0_24;
	cvt.u32.u64 	%r20, %rd39;
	cvt.u32.u64 	%r21, %rd71;
	rem.u32 	%r22, %r21, %r20;
	cvt.u64.u32 	%rd73, %r22;
	bra.uni 	$L__BB0_25;
$L__BB0_24:
	rem.u64 	%rd73, %rd71, %rd39;
$L__BB0_25:
	setp.eq.s64 	%p11, %rd70, 1;
	setp.eq.s64 	%p12, %rd72, 1;
	or.pred  	%p13, %p12, %p11;
	mov.pred 	%p24, -1;
	@%p13 bra 	$L__BB0_27;
	setp.eq.s64 	%p24, %rd73, 1;
$L__BB0_27:
	selp.u16 	%rs2, 1, 0, %p24;
	add.s64 	%rd53, %rd1, %rd68;
	st.global.u8 	[%rd53], %rs2;
	add.s32 	%r38, %r38, 1;
	cvt.u64.u32 	%rd54, %r38;
	mad.lo.s64 	%rd68, %rd45, %rd54, %rd3;
	setp.lt.u64 	%p14, %rd68, %rd44;
	@%p14 bra 	$L__BB0_3;
$L__BB0_28:
	ret;

}


// ===== COMPILED SASS (sm_100) =====

	.target	sm_100

	.elftype	@"ET_EXEC"


//--------------------- .note.nv.tkinfo           --------------------------
	.section	.note.nv.tkinfo,"",@"SHT_NOTE"
	.sectionflags	@"SHF_NOTE_NV_TKINFO"
	.tkinfo
        /*0018*/ 	.word	0x00000002
        /*0030*/ 	.string	""
        /*0030*/ 	.string	"ptxas"
        /*0030*/ 	.string	"Cuda compilation tools, release 13.0, V13.0.88"
        /*0030*/ 	.string	"Build cuda_13.0.r13.0/compiler.36424714_0"
        /*0030*/ 	.string	"-arch sm_100 -m 64 "



//--------------------- .note.nv.cuinfo           --------------------------
	.section	.note.nv.cuinfo,"",@"SHT_NOTE"
	.sectionflags	@"SHF_NOTE_NV_CUINFO"
        /*0018*/ 	.short	0x0002
        /*001a*/ 	.short	0x0064
        /*001c*/ 	.short	0x0082
	.zero		2


//--------------------- .nv.info                  --------------------------
	.section	.nv.info,"",@"SHT_CUDA_INFO"
	.align	4


	//----- nvinfo : EIATTR_REGCOUNT
	.align		4
        /*0000*/ 	.byte	0x04, 0x2f
        /*0002*/ 	.short	(.L_1 - .L_0)
	.align		4
.L_0:
        /*0004*/ 	.word	index@(_Z14loop_unrollingPbPjyyyh)
        /*0008*/ 	.word	0x00000018


	//----- nvinfo : EIATTR_FRAME_SIZE
	.align		4
.L_1:
        /*000c*/ 	.byte	0x04, 0x11
        /*000e*/ 	.short	(.L_3 - .L_2)
	.align		4
.L_2:
        /*0010*/ 	.word	index@($__internal_1_$__cuda_sm20_rem_u64)
        /*0014*/ 	.word	0x00000000


	//----- nvinfo : EIATTR_FRAME_SIZE
	.align		4
.L_3:
        /*0018*/ 	.byte	0x04, 0x11
        /*001a*/ 	.short	(.L_5 - .L_4)
	.align		4
.L_4:
        /*001c*/ 	.word	index@($__internal_0_$__cuda_sm20_div_u64)
        /*0020*/ 	.word	0x00000000


	//----- nvinfo : EIATTR_FRAME_SIZE
	.align		4
.L_5:
        /*0024*/ 	.byte	0x04, 0x11
        /*0026*/ 	.short	(.L_7 - .L_6)
	.align		4
.L_6:
        /*0028*/ 	.word	index@(_Z14loop_unrollingPbPjyyyh)
        /*002c*/ 	.word	0x00000000


	//----- nvinfo : EIATTR_MIN_STACK_SIZE
	.align		4
.L_7:
        /*0030*/ 	.byte	0x04, 0x12
        /*0032*/ 	.short	(.L_9 - .L_8)
	.align		4
.L_8:
        /*0034*/ 	.word	index@(_Z14loop_unrollingPbPjyyyh)
        /*0038*/ 	.word	0x00000000
.L_9:


//--------------------- .nv.compat                --------------------------
	.section	.nv.compat,"",@"SHT_CUDA_COMPAT_INFO"
	.align	4
        /*0000*/ 	.byte	0x02, 0x09, 0x00, 0x00, 0x02, 0x02, 0x01, 0x00, 0x02, 0x05, 0x05, 0x00, 0x03, 0x07, 0x01, 0x01
        /*0010*/ 	.byte	0x02, 0x03, 0x00, 0x00, 0x02, 0x06, 0x01, 0x00, 0x04, 0x0b, 0x08, 0x00, 0x09, 0x00, 0x00, 0x00
        /*0020*/ 	.byte	0x00, 0x00, 0x00, 0x00


//--------------------- .nv.info._Z14loop_unrollingPbPjyyyh --------------------------
	.section	.nv.info._Z14loop_unrollingPbPjyyyh,"",@"SHT_CUDA_INFO"
	.sectionflags	@""
	.align	4


	//----- nvinfo : EIATTR_CUDA_API_VERSION
	.align		4
        /*0000*/ 	.byte	0x04, 0x37
        /*0002*/ 	.short	(.L_11 - .L_10)
.L_10:
        /*0004*/ 	.word	0x00000082


	//----- nvinfo : EIATTR_KPARAM_INFO
	.align		4
.L_11:
        /*0008*/ 	.byte	0x04, 0x17
        /*000a*/ 	.short	(.L_13 - .L_12)
.L_12:
        /*000c*/ 	.word	0x00000000
        /*0010*/ 	.short	0x0005
        /*0012*/ 	.short	0x0028
        /*0014*/ 	.byte	0x00, 0xf0, 0x05, 0x00


	//----- nvinfo : EIATTR_KPARAM_INFO
	.align		4
.L_13:
        /*0018*/ 	.byte	0x04, 0x17
        /*001a*/ 	.short	(.L_15 - .L_14)
.L_14:
        /*001c*/ 	.word	0x00000000
        /*0020*/ 	.short	0x0004
        /*0022*/ 	.short	0x0020
        /*0024*/ 	.byte	0x00, 0xf0, 0x21, 0x00


	//----- nvinfo : EIATTR_KPARAM_INFO
	.align		4
.L_15:
        /*0028*/ 	.byte	0x04, 0x17
        /*002a*/ 	.short	(.L_17 - .L_16)
.L_16:
        /*002c*/ 	.word	0x00000000
        /*0030*/ 	.short	0x0003
        /*0032*/ 	.short	0x0018
        /*0034*/ 	.byte	0x00, 0xf0, 0x21, 0x00


	//----- nvinfo : EIATTR_KPARAM_INFO
	.align		4
.L_17:
        /*0038*/ 	.byte	0x04, 0x17
        /*003a*/ 	.short	(.L_19 - .L_18)
.L_18:
        /*003c*/ 	.word	0x00000000
        /*0040*/ 	.short	0x0002
        /*0042*/ 	.short	0x0010
        /*0044*/ 	.byte	0x00, 0xf0, 0x21, 0x00


	//----- nvinfo : EIATTR_KPARAM_INFO
	.align		4
.L_19:
        /*0048*/ 	.byte	0x04, 0x17
        /*004a*/ 	.short	(.L_21 - .L_20)
.L_20:
        /*004c*/ 	.word	0x00000000
        /*0050*/ 	.short	0x0001
        /*0052*/ 	.short	0x0008
        /*0054*/ 	.byte	0x00, 0xf5, 0x21, 0x00


	//----- nvinfo : EIATTR_KPARAM_INFO
	.align		4
.L_21:
        /*0058*/ 	.byte	0x04, 0x17
        /*005a*/ 	.short	(.L_23 - .L_22)
.L_22:
        /*005c*/ 	.word	0x00000000
        /*0060*/ 	.short	0x0000
        /*0062*/ 	.short	0x0000
        /*0064*/ 	.byte	0x00, 0xf5, 0x21, 0x00


	//----- nvinfo : EIATTR_SPARSE_MMA_MASK
	.align		4
.L_23:
        /*0068*/ 	.byte	0x03, 0x50
        /*006a*/ 	.short	0x0000


	//----- nvinfo : EIATTR_MAXREG_COUNT
	.align		4
        /*006c*/ 	.byte	0x03, 0x1b
        /*006e*/ 	.short	0x00ff


	//----- nvinfo : EIATTR_MERCURY_ISA_VERSION
	.align		4
        /*0070*/ 	.byte	0x03, 0x5f
        /*0072*/ 	.short	0x0101


	//----- nvinfo : EIATTR_VRC_CTA_INIT_COUNT
	.align		4
        /*0074*/ 	.byte	0x02, 0x4a
	.zero		1
	.zero		1


	//----- nvinfo : EIATTR_EXIT_INSTR_OFFSETS
	.align		4
        /*0078*/ 	.byte	0x04, 0x1c
        /*007a*/ 	.short	(.L_25 - .L_24)


	//   ....[0]....
.L_24:
        /*007c*/ 	.word	0x00000080


	//   ....[1]....
        /*0080*/ 	.word	0x00000950


	//   ....[2]....
        /*0084*/ 	.word	0x000011c0


	//----- nvinfo : EIATTR_CRS_STACK_SIZE
	.align		4
.L_25:
        /*0088*/ 	.byte	0x04, 0x1e
        /*008a*/ 	.short	(.L_27 - .L_26)
.L_26:
        /*008c*/ 	.word	0x00000000


	//----- nvinfo : EIATTR_CBANK_PARAM_SIZE
	.align		4
.L_27:
        /*0090*/ 	.byte	0x03, 0x19
        /*0092*/ 	.short	0x0029


	//----- nvinfo : EIATTR_PARAM_CBANK
	.align		4
        /*0094*/ 	.byte	0x04, 0x0a
        /*0096*/ 	.short	(.L_29 - .L_28)
	.align		4
.L_28:
        /*0098*/ 	.word	index@(.nv.constant0._Z14loop_unrollingPbPjyyyh)
        /*009c*/ 	.short	0x0380
        /*009e*/ 	.short	0x0029


	//----- nvinfo : EIATTR_SW_WAR
	.align		4
.L_29:
        /*00a0*/ 	.byte	0x04, 0x36
        /*00a2*/ 	.short	(.L_31 - .L_30)
.L_30:
        /*00a4*/ 	.word	0x00000008
.L_31:


//--------------------- .nv.callgraph             --------------------------
	.section	.nv.callgraph,"",@"SHT_CUDA_CALLGRAPH"
	.align	4
	.sectionentsize	8
	.align		4
        /*0000*/ 	.word	0x00000000
	.align		4
        /*0004*/ 	.word	0xffffffff
	.align		4
        /*0008*/ 	.word	0x00000000
	.align		4
        /*000c*/ 	.word	0xfffffffe
	.align		4
        /*0010*/ 	.word	0x00000000
	.align		4
        /*0014*/ 	.word	0xfffffffd
	.align		4
        /*0018*/ 	.word	0x00000000
	.align		4
        /*001c*/ 	.word	0xfffffffc


//--------------------- .text._Z14loop_unrollingPbPjyyyh --------------------------
	.section	.text._Z14loop_unrollingPbPjyyyh,"ax",@progbits
	.align	128
        .global         _Z14loop_unrollingPbPjyyyh
        .type           _Z14loop_unrollingPbPjyyyh,@function
        .size           _Z14loop_unrollingPbPjyyyh,(.L_x_23 - _Z14loop_unrollingPbPjyyyh)
        .other          _Z14loop_unrollingPbPjyyyh,@"STO_CUDA_ENTRY STV_DEFAULT"
_Z14loop_unrollingPbPjyyyh:
.text._Z14loop_unrollingPbPjyyyh:
[----:B------:R-:W-:Y:S01]  /*0000*/  LDC R1, c[0x0][0x37c] ;  /* 0x0000df00ff017b82 */ /* 0x000fe20000000800 */
[----:B------:R-:W0:Y:S07]  /*0010*/  S2R R4, SR_TID.X ;  /* 0x0000000000047919 */ /* 0x000e2e0000002100 */
[----:B------:R-:W0:Y:S01]  /*0020*/  S2UR UR4, SR_CTAID.X ;  /* 0x00000000000479c3 */ /* 0x000e220000002500 */
[----:B------:R-:W1:Y:S07]  /*0030*/  LDCU.64 UR6, c[0x0][0x390] ;  /* 0x00007200ff0677ac */ /* 0x000e6e0008000a00 */
[----:B------:R-:W0:Y:S02]  /*0040*/  LDC R3, c[0x0][0x360] ;  /* 0x0000d800ff037b82 */ /* 0x000e240000000800 */
[----:B0-----:R-:W-:-:S05]  /*0050*/  IMAD R4, R3, UR4, R4 ;  /* 0x0000000403047c24 */ /* 0x001fca000f8e0204 */
[----:B-1----:R-:W-:-:S04]  /*0060*/  ISETP.GE.U32.AND P0, PT, R4, UR6, PT ;  /* 0x0000000604007c0c */ /* 0x002fc8000bf06070 */
[----:B------:R-:W-:-:S13]  /*0070*/  ISETP.GE.U32.AND.EX P0, PT, RZ, UR7, PT, P0 ;  /* 0x00000007ff007c0c */ /* 0x000fda000bf06100 */
[----:B------:R-:W-:Y:S05]  /*0080*/  @P0 EXIT ;  /* 0x000000000000094d */ /* 0x000fea0003800000 */
[----:B------:R-:W0:Y:S01]  /*0090*/  LDCU.U8 UR4, c[0x0][0x3a8] ;  /* 0x00007500ff0477ac */ /* 0x000e220008000000 */
[----:B------:R-:W1:Y:S01]  /*00a0*/  LDCU.64 UR6, c[0x0][0x358] ;  /* 0x00006b00ff0677ac */ /* 0x000e620008000a00 */
[----:B------:R-:W-:Y:S01]  /*00b0*/  UMOV UR5, URZ ;  /* 0x000000ff00057c82 */ /* 0x000fe20008000000 */
[----:B0-----:R-:W-:-:S03]  /*00c0*/  UISETP.NE.AND UP0, UPT, UR4, URZ, UPT ;  /* 0x000000ff0400728c */ /* 0x001fc6000bf05270 */
[----:B------:R-:W-:-:S06]  /*00d0*/  UMOV UR4, URZ ;  /* 0x000000ff00047c82 */ /* 0x000fcc0008000000 */
[----:B-1----:R-:W-:Y:S05]  /*00e0*/  BRA.U !UP0, `(.L_x_0) ;  /* 0x00000009081c7547 */ /* 0x002fea000b800000 */
[----:B------:R-:W-:Y:S02]  /*00f0*/  HFMA2 R11, -RZ, RZ, 0, 0 ;  /* 0x00000000ff0b7431 */ /* 0x000fe400000001ff */
[----:B------:R-:W-:Y:S01]  /*0100*/  IMAD.MOV.U32 R8, RZ, RZ, RZ ;  /* 0x000000ffff087224 */ /* 0x000fe200078e00ff */
[----:B------:R-:W0:Y:S01]  /*0110*/  LDCU.64 UR12, c[0x0][0x390] ;  /* 0x00007200ff0c77ac */ /* 0x000e220008000a00 */
[----:B------:R-:W-:Y:S01]  /*0120*/  IMAD.MOV.U32 R10, RZ, RZ, R4 ;  /* 0x000000ffff0a7224 */ /* 0x000fe200078e0004 */
[----:B------:R-:W1:Y:S01]  /*0130*/  LDCU.64 UR8, c[0x0][0x380] ;  /* 0x00007000ff0877ac */ /* 0x000e620008000a00 */
[----:B------:R-:W2:Y:S05]  /*0140*/  LDCU.64 UR10, c[0x0][0x3a0] ;  /* 0x00007400ff0a77ac */ /* 0x000eaa0008000a00 */
.L_x_10:
[----:B------:R-:W3:Y:S02]  /*0150*/  LDC.64 R2, c[0x0][0x388] ;  /* 0x0000e200ff027b82 */ /* 0x000ee40000000a00 */
[----:B---3--:R3:W5:Y:S01]  /*0160*/  LDG.E R0, desc[UR6][R2.64] ;  /* 0x0000000602007981 */ /* 0x008762000c1e1900 */
[----:B------:R-:W-:Y:S01]  /*0170*/  ISETP.NE.U32.AND P0, PT, R11, RZ, PT ;  /* 0x000000ff0b00720c */ /* 0x000fe20003f05070 */
[----:B------:R-:W-:-:S12]  /*0180*/  BSSY.RECONVERGENT B0, `(.L_x_1) ;  /* 0x0000024000007945 */ /* 0x000fd80003800200 */
[----:B---3--:R-:W-:Y:S05]  /*0190*/  @P0 BRA `(.L_x_2) ;  /* 0x00000000005c0947 */ /* 0x008fea0003800000 */
[----:B-----5:R-:W3:Y:S01]  /*01a0*/  I2F.U32.RP R5, R0 ;  /* 0x0000000000057306 */ /* 0x020ee20000209000 */
[----:B------:R-:W-:Y:S01]  /*01b0*/  IMAD.MOV R7, RZ, RZ, -R0 ;  /* 0x000000ffff077224 */ /* 0x000fe200078e0a00 */
[----:B------:R-:W-:Y:S01]  /*01c0*/  ISETP.NE.U32.AND P2, PT, R0, RZ, PT ;  /* 0x000000ff0000720c */ /* 0x000fe20003f45070 */
[----:B------:R-:W-:Y:S02]  /*01d0*/  HFMA2 R9, -RZ, RZ, 0, 0 ;  /* 0x00000000ff097431 */ /* 0x000fe400000001ff */
[----:B------:R-:W-:-:S03]  /*01e0*/  IMAD.MOV.U32 R13, RZ, RZ, RZ ;  /* 0x000000ffff0d7224 */ /* 0x000fc600078e00ff */
[----:B---3--:R-:W3:Y:S02]  /*01f0*/  MUFU.RCP R5, R5 ;  /* 0x0000000500057308 */ /* 0x008ee40000001000 */
[----:B---3--:R-:W-:-:S06]  /*0200*/  VIADD R2, R5, 0xffffffe ;  /* 0x0ffffffe05027836 */ /* 0x008fcc0000000000 */
[----:B------:R3:W4:Y:S02]  /*0210*/  F2I.FTZ.U32.TRUNC.NTZ R3, R2 ;  /* 0x0000000200037305 */ /* 0x000724000021f000 */
[----:B---3--:R-:W-:Y:S01]  /*0220*/  MOV R2, RZ ;  /* 0x000000ff00027202 */ /* 0x008fe20000000f00 */
[----:B----4-:R-:W-:-:S04]  /*0230*/  IMAD R7, R7, R3, RZ ;  /* 0x0000000307077224 */ /* 0x010fc800078e02ff */
[----:B------:R-:W-:-:S06]  /*0240*/  IMAD.HI.U32 R3, R3, R7, R2 ;  /* 0x0000000703037227 */ /* 0x000fcc00078e0002 */
[----:B------:R-:W-:-:S04]  /*0250*/  IMAD.HI.U32 R12, R3, R10, RZ ;  /* 0x0000000a030c7227 */ /* 0x000fc800078e00ff */
[----:B------:R-:W-:-:S04]  /*0260*/  IMAD.MOV R3, RZ, RZ, -R12 ;  /* 0x000000ffff037224 */ /* 0x000fc800078e0a0c */
[----:B------:R-:W-:-:S05]  /*0270*/  IMAD R3, R0, R3, R10 ;  /* 0x0000000300037224 */ /* 0x000fca00078e020a */
[----:B------:R-:W-:-:S13]  /*0280*/  ISETP.GE.U32.AND P0, PT, R3, R0, PT ;  /* 0x000000000300720c */ /* 0x000fda0003f06070 */
[----:B------:R-:W-:Y:S01]  /*0290*/  @P0 IMAD.IADD R3, R3, 0x1, -R0 ;  /* 0x0000000103030824 */ /* 0x000fe200078e0a00 */
[----:B------:R-:W-:-:S04]  /*02a0*/  @P0 IADD3 R12, PT, PT, R12, 0x1, RZ ;  /* 0x000000010c0c0810 */ /* 0x000fc80007ffe0ff */
[----:B------:R-:W-:-:S13]  /*02b0*/  ISETP.GE.U32.AND P1, PT, R3, R0, PT ;  /* 0x000000000300720c */ /* 0x000fda0003f26070 */
[----:B------:R-:W-:Y:S01]  /*02c0*/  @P1 VIADD R12, R12, 0x1 ;  /* 0x000000010c0c1836 */ /* 0x000fe20000000000 */
[----:B------:R-:W-:-:S05]  /*02d0*/  @!P2 LOP3.LUT R12, RZ, R0, RZ, 0x33, !PT ;  /* 0x00000000ff0ca212 */ /* 0x000fca00078e33ff */
[----:B------:R-:W-:-:S04]  /*02e0*/  IMAD.MOV R3, RZ, RZ, -R12 ;  /* 0x000000ffff037224 */ /* 0x000fc800078e0a0c */
[----:B------:R-:W-:Y:S01]  /*02f0*/  IMAD R18, R0, R3, R10 ;  /* 0x0000000300127224 */ /* 0x000fe200078e020a */
[----:B------:R-:W-:Y:S06]  /*0300*/  BRA `(.L_x_3) ;  /* 0x00000000002c7947 */ /* 0x000fec0003800000 */
.L_x_2:
[----:B------:R-:W-:Y:S01]  /*0310*/  IMAD.MOV.U32 R2, RZ, RZ, R10 ;  /* 0x000000ffff027224 */ /* 0x000fe200078e000a */
[----:B------:R-:W-:Y:S02]  /*0320*/  MOV R3, R11 ;  /* 0x0000000b00037202 */ /* 0x000fe40000000f00 */
[----:B------:R-:W-:-:S07]  /*0330*/  MOV R6, 0x350 ;  /* 0x0000035000067802 */ /* 0x000fce0000000f00 */
[----:B012--5:R-:W-:Y:S05]  /*0340*/  CALL.REL.NOINC `($__internal_0_$__cuda_sm20_div_u64) ;  /* 0x0000000c00a07944 */ /* 0x027fea0003c00000 */
[-C--:B------:R-:W-:Y:S01]  /*0350*/  IADD3 R19, P0, PT, RZ, -R2.reuse, RZ ;  /* 0x80000002ff137210 */ /* 0x080fe20007f1e0ff */
[----:B------:R-:W-:Y:S01]  /*0360*/  IMAD.MOV.U32 R13, RZ, RZ, R3 ;  /* 0x000000ffff0d7224 */ /* 0x000fe200078e0003 */
[----:B------:R-:W-:-:S03]  /*0370*/  MOV R12, R2 ;  /* 0x00000002000c7202 */ /* 0x000fc60000000f00 */
[----:B------:R-:W-:Y:S02]  /*0380*/  IMAD.X R9, RZ, RZ, ~R3, P0 ;  /* 0x000000ffff097224 */ /* 0x000fe400000e0e03 */
[----:B------:R-:W-:-:S04]  /*0390*/  IMAD.WIDE.U32 R18, R0, R19, R10 ;  /* 0x0000001300127225 */ /* 0x000fc800078e000a */
[----:B------:R-:W-:-:S04]  /*03a0*/  IMAD R9, R9, R0, RZ ;  /* 0x0000000009097224 */ /* 0x000fc800078e02ff */
[----:B------:R-:W-:-:S07]  /*03b0*/  IMAD.IADD R9, R19, 0x1, R9 ;  /* 0x0000000113097824 */ /* 0x000fce00078e0209 */
.L_x_3:
[----:B012---:R-:W-:Y:S05]  /*03c0*/  BSYNC.RECONVERGENT B0 ;  /* 0x0000000000007941 */ /* 0x007fea0003800200 */
.L_x_1:
[----:B------:R-:W0:Y:S02]  /*03d0*/  LDC.64 R2, c[0x0][0x388] ;  /* 0x0000e200ff027b82 */ /* 0x000e240000000a00 */
[----:B0-----:R0:W5:Y:S01]  /*03e0*/  LDG.E R0, desc[UR6][R2.64+0x4] ;  /* 0x0000040602007981 */ /* 0x001162000c1e1900 */
[----:B------:R-:W-:Y:S01]  /*03f0*/  ISETP.NE.U32.AND P0, PT, R13, RZ, PT ;  /* 0x000000ff0d00720c */ /* 0x000fe20003f05070 */
[----:B------:R-:W-:-:S12]  /*0400*/  BSSY.RECONVERGENT B0, `(.L_x_4) ;  /* 0x0000022000007945 */ /* 0x000fd80003800200 */
[----:B0-----:R-:W-:Y:S05]  /*0410*/  @P0 BRA `(.L_x_5) ;  /* 0x00000000005c0947 */ /* 0x001fea0003800000 */
[----:B-----5:R-:W0:Y:S01]  /*0420*/  I2F.U32.RP R5, R0 ;  /* 0x0000000000057306 */ /* 0x020e220000209000 */
[----:B------:R-:W-:Y:S01]  /*0430*/  IADD3 R7, PT, PT, RZ, -R0, RZ ;  /* 0x80000000ff077210 */ /* 0x000fe20007ffe0ff */
[----:B------:R-:W-:Y:S01]  /*0440*/  IMAD.MOV.U32 R13, RZ, RZ, RZ ;  /* 0x000000ffff0d7224 */ /* 0x000fe200078e00ff */
[----:B------:R-:W-:-:S05]  /*0450*/  ISETP.NE.U32.AND P2, PT, R0, RZ, PT ;  /* 0x000000ff0000720c */ /* 0x000fca0003f45070 */
[----:B0-----:R-:W0:Y:S02]  /*0460*/  MUFU.RCP R5, R5 ;  /* 0x0000000500057308 */ /* 0x001e240000001000 */
[----:B0-----:R-:W-:-:S06]  /*0470*/  VIADD R2, R5, 0xffffffe ;  /* 0x0ffffffe05027836 */ /* 0x001fcc0000000000 */
[----:B------:R0:W1:Y:S02]  /*0480*/  F2I.FTZ.U32.TRUNC.NTZ R3, R2 ;  /* 0x0000000200037305 */ /* 0x000064000021f000 */
[----:B0-----:R-:W-:Y:S02]  /*0490*/  IMAD.MOV.U32 R2, RZ, RZ, RZ ;  /* 0x000000ffff027224 */ /* 0x001fe400078e00ff */
[----:B-1----:R-:W-:-:S04]  /*04a0*/  IMAD R7, R7, R3, RZ ;  /* 0x0000000307077224 */ /* 0x002fc800078e02ff */
[----:B------:R-:W-:-:S06]  /*04b0*/  IMAD.HI.U32 R3, R3, R7, R2 ;  /* 0x0000000703037227 */ /* 0x000fcc00078e0002 */
[----:B------:R-:W-:-:S04]  /*04c0*/  IMAD.HI.U32 R2, R3, R12, RZ ;  /* 0x0000000c03027227 */ /* 0x000fc800078e00ff */
[----:B------:R-:W-:-:S04]  /*04d0*/  IMAD.MOV R3, RZ, RZ, -R2 ;  /* 0x000000ffff037224 */ /* 0x000fc800078e0a02 */
[----:B------:R-:W-:-:S05]  /*04e0*/  IMAD R3, R0, R3, R12 ;  /* 0x0000000300037224 */ /* 0x000fca00078e020c */
[----:B------:R-:W-:-:S13]  /*04f0*/  ISETP.GE.U32.AND P0, PT, R3, R0, PT ;  /* 0x000000000300720c */ /* 0x000fda0003f06070 */
[----:B------:R-:W-:Y:S01]  /*0500*/  @P0 IADD3 R3, PT, PT, -R0, R3, RZ ;  /* 0x0000000300030210 */ /* 0x000fe20007ffe1ff */
[----:B------:R-:W-:-:S03]  /*0510*/  @P0 VIADD R2, R2, 0x1 ;  /* 0x0000000102020836 */ /* 0x000fc60000000000 */
[----:B------:R-:W-:-:S13]  /*0520*/  ISETP.GE.U32.AND P1, PT, R3, R0, PT ;  /* 0x000000000300720c */ /* 0x000fda0003f26070 */
[----:B------:R-:W-:Y:S01]  /*0530*/  @P1 VIADD R2, R2, 0x1 ;  /* 0x0000000102021836 */ /* 0x000fe20000000000 */
[----:B------:R-:W-:-:S04]  /*0540*/  @!P2 LOP3.LUT R2, RZ, R0, RZ, 0x33, !PT ;  /* 0x00000000ff02a212 */ /* 0x000fc800078e33ff */
[----:B------:R-:W-:-:S05]  /*0550*/  IADD3 R3, PT, PT, -R2, RZ, RZ ;  /* 0x000000ff02037210 */ /* 0x000fca0007ffe1ff */
[----:B------:R-:W-:Y:S02]  /*0560*/  IMAD R12, R0, R3, R12 ;  /* 0x00000003000c7224 */ /* 0x000fe400078e020c */
[----:B------:R-:W-:Y:S01]  /*0570*/  IMAD.MOV.U32 R3, RZ, RZ, RZ ;  /* 0x000000ffff037224 */ /* 0x000fe200078e00ff */
[----:B------:R-:W-:Y:S06]  /*0580*/  BRA `(.L_x_6) ;  /* 0x0000000000247947 */ /* 0x000fec0003800000 */
.L_x_5:
[----:B------:R-:W-:Y:S01]  /*0590*/  MOV R2, R12 ;  /* 0x0000000c00027202 */ /* 0x000fe20000000f00 */
[----:B------:R-:W-:Y:S01]  /*05a0*/  IMAD.MOV.U32 R3, RZ, RZ, R13 ;  /* 0x000000ffff037224 */ /* 0x000fe200078e000d */
[----:B------:R-:W-:-:S07]  /*05b0*/  MOV R6, 0x5d0 ;  /* 0x000005d000067802 */ /* 0x000fce0000000f00 */
[----:B-----5:R-:W-:Y:S05]  /*05c0*/  CALL.REL.NOINC `($__internal_0_$__cuda_sm20_div_u64) ;  /* 0x0000000c00007944 */ /* 0x020fea0003c00000 */
[----:B------:R-:W-:-:S05]  /*05d0*/  IADD3 R5, P0, PT, RZ, -R2, RZ ;  /* 0x80000002ff057210 */ /* 0x000fca0007f1e0ff */
[----:B------:R-:W-:Y:S02]  /*05e0*/  IMAD.X R7, RZ, RZ, ~R3, P0 ;  /* 0x000000ffff077224 */ /* 0x000fe400000e0e03 */
[----:B------:R-:W-:-:S04]  /*05f0*/  IMAD.WIDE.U32 R12, R0, R5, R12 ;  /* 0x00000005000c7225 */ /* 0x000fc800078e000c */
[----:B------:R-:W-:-:S05]  /*0600*/  IMAD R5, R7, R0, RZ ;  /* 0x0000000007057224 */ /* 0x000fca00078e02ff */
[----:B------:R-:W-:-:S07]  /*0610*/  IADD3 R13, PT, PT, R13, R5, RZ ;  /* 0x000000050d0d7210 */ /* 0x000fce0007ffe0ff */
.L_x_6:
[----:B------:R-:W-:Y:S05]  /*0620*/  BSYNC.RECONVERGENT B0 ;  /* 0x0000000000007941 */ /* 0x000fea0003800200 */
.L_x_4:
[----:B------:R-:W0:Y:S02]  /*0630*/  LDC.64 R6, c[0x0][0x388] ;  /* 0x0000e200ff067b82 */ /* 0x000e240000000a00 */
[----:B0-----:R0:W5:Y:S01]  /*0640*/  LDG.E R16, desc[UR6][R6.64+0x8] ;  /* 0x0000080606107981 */ /* 0x001162000c1e1900 */
[----:B------:R-:W-:Y:S01]  /*0650*/  ISETP.NE.U32.AND P0, PT, R3, RZ, PT ;  /* 0x000000ff0300720c */ /* 0x000fe20003f05070 */
[----:B------:R-:W-:-:S12]  /*0660*/  BSSY.RECONVERGENT B0, `(.L_x_7) ;  /* 0x000001b000007945 */ /* 0x000fd80003800200 */
[----:B0-----:R-:W-:Y:S05]  /*0670*/  @P0 BRA `(.L_x_8) ;  /* 0x00000000004c0947 */ /* 0x001fea0003800000 */
[----:B-----5:R-:W0:Y:S01]  /*0680*/  I2F.U32.RP R0, R16 ;  /* 0x0000001000007306 */ /* 0x020e220000209000 */
[----:B------:R-:W-:Y:S01]  /*0690*/  IMAD.MOV R3, RZ, RZ, -R16 ;  /* 0x000000ffff037224 */ /* 0x000fe200078e0a10 */
[----:B------:R-:W-:-:S06]  /*06a0*/  ISETP.NE.U32.AND P1, PT, R16, RZ, PT ;  /* 0x000000ff1000720c */ /* 0x000fcc0003f25070 */
[----:B0-----:R-:W0:Y:S02]  /*06b0*/  MUFU.RCP R0, R0 ;  /* 0x0000000000007308 */ /* 0x001e240000001000 */
[----:B0-----:R-:W-:-:S06]  /*06c0*/  VIADD R6, R0, 0xffffffe ;  /* 0x0ffffffe00067836 */ /* 0x001fcc0000000000 */
[----:B------:R0:W1:Y:S02]  /*06d0*/  F2I.FTZ.U32.TRUNC.NTZ R7, R6 ;  /* 0x0000000600077305 */ /* 0x000064000021f000 */
[----:B0-----:R-:W-:Y:S02]  /*06e0*/  HFMA2 R6, -RZ, RZ, 0, 0 ;  /* 0x00000000ff067431 */ /* 0x001fe400000001ff */
[----:B-1----:R-:W-:-:S04]  /*06f0*/  IMAD R3, R3, R7, RZ ;  /* 0x0000000703037224 */ /* 0x002fc800078e02ff */
[----:B------:R-:W-:-:S04]  /*0700*/  IMAD.HI.U32 R7, R7, R3, R6 ;  /* 0x0000000307077227 */ /* 0x000fc800078e0006 */
[----:B------:R-:W-:Y:S02]  /*0710*/  IMAD.MOV.U32 R3, RZ, RZ, RZ ;  /* 0x000000ffff037224 */ /* 0x000fe400078e00ff */
[----:B------:R-:W-:-:S04]  /*0720*/  IMAD.HI.U32 R7, R7, R2, RZ ;  /* 0x0000000207077227 */ /* 0x000fc800078e00ff */
[----:B------:R-:W-:-:S04]  /*0730*/  IMAD.MOV R7, RZ, RZ, -R7 ;  /* 0x000000ffff077224 */ /* 0x000fc800078e0a07 */
[----:B------:R-:W-:-:S05]  /*0740*/  IMAD R2, R16, R7, R2 ;  /* 0x0000000710027224 */ /* 0x000fca00078e0202 */
[----:B------:R-:W-:-:S13]  /*0750*/  ISETP.GE.U32.AND P0, PT, R2, R16, PT ;  /* 0x000000100200720c */ /* 0x000fda0003f06070 */
[----:B------:R-:W-:-:S05]  /*0760*/  @P0 IMAD.IADD R2, R2, 0x1, -R16 ;  /* 0x0000000102020824 */ /* 0x000fca00078e0a10 */
[----:B------:R-:W-:-:S13]  /*0770*/  ISETP.GE.U32.AND P0, PT, R2, R16, PT ;  /* 0x000000100200720c */ /* 0x000fda0003f06070 */
[----:B------:R-:W-:Y:S02]  /*0780*/  @P0 IADD3 R2, PT, PT, -R16, R2, RZ ;  /* 0x0000000210020210 */ /* 0x000fe40007ffe1ff */
[----:B------:R-:W-:Y:S01]  /*0790*/  @!P1 LOP3.LUT R2, RZ, R16, RZ, 0x33, !PT ;  /* 0x00000010ff029212 */ /* 0x000fe200078e33ff */
[----:B------:R-:W-:Y:S06]  /*07a0*/  BRA `(.L_x_9) ;  /* 0x0000000000187947 */ /* 0x000fec0003800000 */
.L_x_8:
[----:B------:R-:W-:Y:S01]  /*07b0*/  IMAD.MOV.U32 R14, RZ, RZ, R2 ;  /* 0x000000ffff0e7224 */ /* 0x000fe200078e0002 */
[----:B------:R-:W-:Y:S02]  /*07c0*/  MOV R5, R3 ;  /* 0x0000000300057202 */ /* 0x000fe40000000f00 */
[----:B------:R-:W-:-:S07]  /*07d0*/  MOV R0, 0x7f0 ;  /* 0x000007f000007802 */ /* 0x000fce0000000f00 */
[----:B-----5:R-:W-:Y:S05]  /*07e0*/  CALL.REL.NOINC `($__internal_1_$__cuda_sm20_rem_u64) ;  /* 0x0000000c008c7944 */ /* 0x020fea0003c00000 */
[----:B------:R-:W-:Y:S02]  /*07f0*/  IMAD.MOV.U32 R2, RZ, RZ, R5 ;  /* 0x000000ffff027224 */ /* 0x000fe400078e0005 */
[----:B------:R-:W-:-:S07]  /*0800*/  IMAD.MOV.U32 R3, RZ, RZ, R6 ;  /* 0x000000ffff037224 */ /* 0x000fce00078e0006 */
.L_x_9:
[----:B------:R-:W-:Y:S05]  /*0810*/  BSYNC.RECONVERGENT B0 ;  /* 0x0000000000007941 */ /* 0x000fea0003800200 */
.L_x_7:
[----:B------:R-:W-:Y:S02]  /*0820*/  ISETP.NE.U32.AND P1, PT, R18, 0x1, PT ;  /* 0x000000011200780c */ /* 0x000fe40003f25070 */
[----:B------:R-:W-:Y:S02]  /*0830*/  ISETP.EQ.U32.AND P0, PT, R12, 0x1, PT ;  /* 0x000000010c00780c */ /* 0x000fe40003f02070 */
[----:B------:R-:W-:Y:S02]  /*0840*/  ISETP.NE.AND.EX P1, PT, R9, RZ, PT, P1 ;  /* 0x000000ff0900720c */ /* 0x000fe40003f25310 */
[----:B------:R-:W-:Y:S02]  /*0850*/  IADD3 R8, PT, PT, R8, 0x1, RZ ;  /* 0x0000000108087810 */ /* 0x000fe40007ffe0ff */
[----:B------:R-:W-:Y:S02]  /*0860*/  ISETP.EQ.OR.EX P1, PT, R13, RZ, !P1, P0 ;  /* 0x000000ff0d00720c */ /* 0x000fe40004f22700 */
[----:B------:R-:W-:-:S11]  /*0870*/  PLOP3.LUT P0, PT, PT, PT, PT, 0x80, 0x8 ;  /* 0x000000000008781c */ /* 0x000fd60003f0f070 */
[----:B------:R-:W-:Y:S02]  /*0880*/  @!P1 ISETP.NE.U32.AND P2, PT, R2, 0x1, PT ;  /* 0x000000010200980c */ /* 0x000fe40003f45070 */
[----:B------:R-:W-:Y:S02]  /*0890*/  IADD3 R2, P3, PT, R10, UR8, RZ ;  /* 0x000000080a027c10 */ /* 0x000fe4000ff7e0ff */
[----:B------:R-:W-:Y:S02]  /*08a0*/  @!P1 ISETP.NE.AND.EX P2, PT, R3, RZ, PT, P2 ;  /* 0x000000ff0300920c */ /* 0x000fe40003f45320 */
[----:B------:R-:W-:Y:S02]  /*08b0*/  IADD3.X R3, PT, PT, R11, UR9, RZ, P3, !PT ;  /* 0x000000090b037c10 */ /* 0x000fe40009ffe4ff */
[----:B------:R-:W-:-:S04]  /*08c0*/  @!P1 PLOP3.LUT P0, PT, P2, PT, PT, 0x8, 0x80 ;  /* 0x000000000080981c */ /* 0x000fc8000170e170 */
[----:B------:R-:W-:-:S05]  /*08d0*/  SEL R5, RZ, 0x1, !P0 ;  /* 0x00000001ff057807 */ /* 0x000fca0004000000 */
[----:B------:R0:W-:Y:S02]  /*08e0*/  STG.E.U8 desc[UR6][R2.64], R5 ;  /* 0x0000000502007986 */ /* 0x0001e4000c101106 */
[----:B0-----:R-:W-:Y:S02]  /*08f0*/  IMAD.MOV.U32 R5, RZ, RZ, RZ ;  /* 0x000000ffff057224 */ /* 0x001fe400078e00ff */
[----:B------:R-:W-:-:S04]  /*0900*/  IMAD.WIDE.U32 R10, R8, UR10, R4 ;  /* 0x0000000a080a7c25 */ /* 0x000fc8000f8e0004 */
[----:B------:R-:W-:Y:S01]  /*0910*/  IMAD R11, R8, UR11, R11 ;  /* 0x0000000b080b7c24 */ /* 0x000fe2000f8e020b */
[----:B------:R-:W-:-:S04]  /*0920*/  ISETP.GE.U32.AND P0, PT, R10, UR12, PT ;  /* 0x0000000c0a007c0c */ /* 0x000fc8000bf06070 */
[----:B------:R-:W-:-:S13]  /*0930*/  ISETP.GE.U32.AND.EX P0, PT, R11, UR13, PT, P0 ;  /* 0x0000000d0b007c0c */ /* 0x000fda000bf06100 */
[----:B------:R-:W-:Y:S05]  /*0940*/  @!P0 BRA `(.L_x_10) ;  /* 0xfffffff800008947 */ /* 0x000fea000383ffff */
[----:B------:R-:W-:Y:S05]  /*0950*/  EXIT ;  /* 0x000000000000794d */ /* 0x000fea0003800000 */
.L_x_0:
[----:B------:R-:W-:Y:S01]  /*0960*/  IMAD.MOV.U32 R8, RZ, RZ, RZ ;  /* 0x000000ffff087224 */ /* 0x000fe200078e00ff */
[----:B------:R-:W-:Y:S01]  /*0970*/  MOV R12, R4 ;  /* 0x00000004000c7202 */ /* 0x000fe20000000f00 */
[----:B------:R-:W-:Y:S01]  /*0980*/  IMAD.MOV.U32 R13, RZ, RZ, RZ ;  /* 0x000000ffff0d7224 */ /* 0x000fe200078e00ff */
[----:B------:R-:W0:Y:S01]  /*0990*/  LDCU.64 UR12, c[0x0][0x390] ;  /* 0x00007200ff0c77ac */ /* 0x000e220008000a00 */
[----:B------:R-:W1:Y:S01]  /*09a0*/  LDCU.64 UR8, c[0x0][0x380] ;  /* 0x00007000ff0877ac */ /* 0x000e620008000a00 */
[----:B------:R-:W2:Y:S04]  /*09b0*/  LDCU.64 UR10, c[0x0][0x3a0] ;  /* 0x00007400ff0a77ac */ /* 0x000ea80008000a00 */
.L_x_20:
[----:B------:R-:W3:Y:S02]  /*09c0*/  LDC.64 R2, c[0x0][0x388] ;  /* 0x0000e200ff027b82 */ /* 0x000ee40000000a00 */
[----:B---3--:R3:W5:Y:S01]  /*09d0*/  LDG.E R0, desc[UR6][R2.64+0x8] ;  /* 0x0000080602007981 */ /* 0x008762000c1e1900 */
[----:B------:R-:W-:Y:S01]  /*09e0*/  ISETP.NE.U32.AND P0, PT, R13, RZ, PT ;  /* 0x000000ff0d00720c */ /* 0x000fe20003f05070 */
[----:B------:R-:W-:-:S12]  /*09f0*/  BSSY.RECONVERGENT B0, `(.L_x_11) ;  /* 0x0000024000007945 */ /* 0x000fd80003800200 */
[----:B---3--:R-:W-:Y:S05]  /*0a00*/  @P0 BRA `(.L_x_12) ;  /* 0x00000000005c0947 */ /* 0x008fea0003800000 */
[----:B-----5:R-:W3:Y:S01]  /*0a10*/  I2F.U32.RP R5, R0 ;  /* 0x0000000000057306 */ /* 0x020ee20000209000 */
[----:B------:R-:W-:Y:S01]  /*0a20*/  IADD3 R7, PT, PT, RZ, -R0, RZ ;  /* 0x80000000ff077210 */ /* 0x000fe20007ffe0ff */
[----:B------:R-:W-:Y:S01]  /*0a30*/  IMAD.MOV.U32 R9, RZ, RZ, RZ ;  /* 0x000000ffff097224 */ /* 0x000fe200078e00ff */
[----:B------:R-:W-:Y:S01]  /*0a40*/  ISETP.NE.U32.AND P2, PT, R0, RZ, PT ;  /* 0x000000ff0000720c */ /* 0x000fe20003f45070 */
[----:B------:R-:W-:-:S04]  /*0a50*/  IMAD.MOV.U32 R11, RZ, RZ, RZ ;  /* 0x000000ffff0b7224 */ /* 0x000fc800078e00ff */
[----:B---3--:R-:W3:Y:S02]  /*0a60*/  MUFU.RCP R5, R5 ;  /* 0x0000000500057308 */ /* 0x008ee40000001000 */
[----:B---3--:R-:W-:-:S06]  /*0a70*/  VIADD R2, R5, 0xffffffe ;  /* 0x0ffffffe05027836 */ /* 0x008fcc0000000000 */
[----:B------:R3:W4:Y:S02]  /*0a80*/  F2I.FTZ.U32.TRUNC.NTZ R3, R2 ;  /* 0x0000000200037305 */ /* 0x000724000021f000 */
[----:B---3--:R-:W-:Y:S02]  /*0a90*/  IMAD.MOV.U32 R2, RZ, RZ, RZ ;  /* 0x000000ffff027224 */ /* 0x008fe400078e00ff */
[----:B----4-:R-:W-:-:S04]  /*0aa0*/  IMAD R7, R7, R3, RZ ;  /* 0x0000000307077224 */ /* 0x010fc800078e02ff */
        /* <DEDUP_REMOVED lines=11> */
[----:B------:R-:W-:Y:S01]  /*0b60*/  IMAD R18, R0, R3, R12 ;  /* 0x0000000300127224 */ /* 0x000fe200078e020c */
[----:B------:R-:W-:Y:S06]  /*0b70*/  BRA `(.L_x_13) ;  /* 0x00000000002c7947 */ /* 0x000fec0003800000 */
.L_x_12:
[----:B------:R-:W-:Y:S01]  /*0b80*/  MOV R2, R12 ;  /* 0x0000000c00027202 */ /* 0x000fe20000000f00 */
[----:B------:R-:W-:Y:S01]  /*0b90*/  IMAD.MOV.U32 R3, RZ, RZ, R13 ;  /* 0x000000ffff037224 */ /* 0x000fe200078e000d */
[----:B------:R-:W-:-:S07]  /*0ba0*/  MOV R6, 0xbc0 ;  /* 0x00000bc000067802 */ /* 0x000fce0000000f00 */
[----:B012--5:R-:W-:Y:S05]  /*0bb0*/  CALL.REL.NOINC `($__internal_0_$__cuda_sm20_div_u64) ;  /* 0x0000000400847944 */ /* 0x027fea0003c00000 */
[----:B------:R-:W-:Y:S01]  /*0bc0*/  IADD3 R19, P0, PT, RZ, -R2, RZ ;  /* 0x80000002ff137210 */ /* 0x000fe20007f1e0ff */
[----:B------:R-:W-:Y:S02]  /*0bd0*/  IMAD.MOV.U32 R10, RZ, RZ, R2 ;  /* 0x000000ffff0a7224 */ /* 0x000fe400078e0002 */
[--C-:B------:R-:W-:Y:S02]  /*0be0*/  IMAD.MOV.U32 R11, RZ, RZ, R3.reuse ;  /* 0x000000ffff0b7224 */ /* 0x100fe400078e0003 */
[----:B------:R-:W-:Y:S02]  /*0bf0*/  IMAD.X R9, RZ, RZ, ~R3, P0 ;  /* 0x000000ffff097224 */ /* 0x000fe400000e0e03 */
[----:B------:R-:W-:-:S04]  /*0c00*/  IMAD.WIDE.U32 R18, R0, R19, R12 ;  /* 0x0000001300127225 */ /* 0x000fc800078e000c */
[----:B------:R-:W-:-:S05]  /*0c10*/  IMAD R9, R9, R0, RZ ;  /* 0x0000000009097224 */ /* 0x000fca00078e02ff */
[----:B------:R-:W-:-:S07]  /*0c20*/  IADD3 R9, PT, PT, R19, R9, RZ ;  /* 0x0000000913097210 */ /* 0x000fce0007ffe0ff */
.L_x_13:
[----:B012---:R-:W-:Y:S05]  /*0c30*/  BSYNC.RECONVERGENT B0 ;  /* 0x0000000000007941 */ /* 0x007fea0003800200 */
.L_x_11:
[----:B------:R-:W0:Y:S02]  /*0c40*/  LDC.64 R2, c[0x0][0x388] ;  /* 0x0000e200ff027b82 */ /* 0x000e240000000a00 */
[----:B0-----:R0:W5:Y:S01]  /*0c50*/  LDG.E R0, desc[UR6][R2.64+0x4] ;  /* 0x0000040602007981 */ /* 0x001162000c1e1900 */
[----:B------:R-:W-:Y:S01]  /*0c60*/  ISETP.NE.U32.AND P0, PT, R11, RZ, PT ;  /* 0x000000ff0b00720c */ /* 0x000fe20003f05070 */
[----:B------:R-:W-:-:S12]  /*0c70*/  BSSY.RECONVERGENT B0, `(.L_x_14) ;  /* 0x0000022000007945 */ /* 0x000fd80003800200 */
[----:B0-----:R-:W-:Y:S05]  /*0c80*/  @P0 BRA `(.L_x_15) ;  /* 0x00000000005c0947 */ /* 0x001fea0003800000 */
[----:B-----5:R-:W0:Y:S01]  /*0c90*/  I2F.U32.RP R5, R0 ;  /* 0x0000000000057306 */ /* 0x020e220000209000 */
[----:B------:R-:W-:Y:S01]  /*0ca0*/  IMAD.MOV R7, RZ, RZ, -R0 ;  /* 0x000000ffff077224 */ /* 0x000fe200078e0a00 */
[----:B------:R-:W-:Y:S01]  /*0cb0*/  ISETP.NE.U32.AND P2, PT, R0, RZ, PT ;  /* 0x000000ff0000720c */ /* 0x000fe20003f45070 */
[----:B------:R-:W-:-:S05]  /*0cc0*/  IMAD.MOV.U32 R11, RZ, RZ, RZ ;  /* 0x000000ffff0b7224 */ /* 0x000fca00078e00ff */
[----:B0-----:R-:W0:Y:S02]  /*0cd0*/  MUFU.RCP R5, R5 ;  /* 0x0000000500057308 */ /* 0x001e240000001000 */
[----:B0-----:R-:W-:-:S06]  /*0ce0*/  IADD3 R2, PT, PT, R5, 0xffffffe, RZ ;  /* 0x0ffffffe05027810 */ /* 0x001fcc0007ffe0ff */
[----:B------:R0:W1:Y:S02]  /*0cf0*/  F2I.FTZ.U32.TRUNC.NTZ R3, R2 ;  /* 0x0000000200037305 */ /* 0x000064000021f000 */
[----:B0-----:R-:W-:Y:S02]  /*0d00*/  IMAD.MOV.U32 R2, RZ, RZ, RZ ;  /* 0x000000ffff027224 */ /* 0x001fe400078e00ff */
[----:B-1----:R-:W-:-:S04]  /*0d10*/  IMAD R7, R7, R3, RZ ;  /* 0x0000000307077224 */ /* 0x002fc800078e02ff */
[----:B------:R-:W-:-:S06]  /*0d20*/  IMAD.HI.U32 R3, R3, R7, R2 ;  /* 0x0000000703037227 */ /* 0x000fcc00078e0002 */
[----:B------:R-:W-:-:S05]  /*0d30*/  IMAD.HI.U32 R2, R3, R10, RZ ;  /* 0x0000000a03027227 */ /* 0x000fca00078e00ff */
[----:B------:R-:W-:-:S05]  /*0d40*/  IADD3 R3, PT, PT, -R2, RZ, RZ ;  /* 0x000000ff02037210 */ /* 0x000fca0007ffe1ff */
[----:B------:R-:W-:-:S05]  /*0d50*/  IMAD R3, R0, R3, R10 ;  /* 0x0000000300037224 */ /* 0x000fca00078e020a */
[----:B------:R-:W-:-:S13]  /*0d60*/  ISETP.GE.U32.AND P0, PT, R3, R0, PT ;  /* 0x000000000300720c */ /* 0x000fda0003f06070 */
[----:B------:R-:W-:Y:S02]  /*0d70*/  @P0 IMAD.IADD R3, R3, 0x1, -R0 ;  /* 0x0000000103030824 */ /* 0x000fe400078e0a00 */
[----:B------:R-:W-:-:S03]  /*0d80*/  @P0 VIADD R2, R2, 0x1 ;  /* 0x0000000102020836 */ /* 0x000fc60000000000 */
[----:B------:R-:W-:-:S13]  /*0d90*/  ISETP.GE.U32.AND P1, PT, R3, R0, PT ;  /* 0x000000000300720c */ /* 0x000fda0003f26070 */
[----:B------:R-:W-:Y:S02]  /*0da0*/  @P1 IADD3 R2, PT, PT, R2, 0x1, RZ ;  /* 0x0000000102021810 */ /* 0x000fe40007ffe0ff */
[----:B------:R-:W-:-:S05]  /*0db0*/  @!P2 LOP3.LUT R2, RZ, R0, RZ, 0x33, !PT ;  /* 0x00000000ff02a212 */ /* 0x000fca00078e33ff */
[----:B------:R-:W-:-:S04]  /*0dc0*/  IMAD.MOV R3, RZ, RZ, -R2 ;  /* 0x000000ffff037224 */ /* 0x000fc800078e0a02 */
[----:B------:R-:W-:Y:S02]  /*0dd0*/  IMAD R10, R0, R3, R10 ;  /* 0x00000003000a7224 */ /* 0x000fe400078e020a */
[----:B------:R-:W-:Y:S01]  /*0de0*/  HFMA2 R3, -RZ, RZ, 0, 0 ;  /* 0x00000000ff037431 */ /* 0x000fe200000001ff */
[----:B------:R-:W-:Y:S06]  /*0df0*/  BRA `(.L_x_16) ;  /* 0x0000000000247947 */ /* 0x000fec0003800000 */
.L_x_15:
[----:B------:R-:W-:Y:S01]  /*0e00*/  IMAD.MOV.U32 R2, RZ, RZ, R10 ;  /* 0x000000ffff027224 */ /* 0x000fe200078e000a */
[----:B------:R-:W-:Y:S01]  /*0e10*/  MOV R6, 0xe40 ;  /* 0x00000e4000067802 */ /* 0x000fe20000000f00 */
[----:B------:R-:W-:-:S07]  /*0e20*/  IMAD.MOV.U32 R3, RZ, RZ, R11 ;  /* 0x000000ffff037224 */ /* 0x000fce00078e000b */
[----:B-----5:R-:W-:Y:S05]  /*0e30*/  CALL.REL.NOINC `($__internal_0_$__cuda_sm20_div_u64) ;  /* 0x0000000000e47944 */ /* 0x020fea0003c00000 */
[----:B------:R-:W-:-:S04]  /*0e40*/  IADD3 R5, P0, PT, RZ, -R2, RZ ;  /* 0x80000002ff057210 */ /* 0x000fc80007f1e0ff */
[----:B------:R-:W-:Y:S01]  /*0e50*/  IADD3.X R7, PT, PT, RZ, ~R3, RZ, P0, !PT ;  /* 0x80000003ff077210 */ /* 0x000fe200007fe4ff */
[----:B------:R-:W-:-:S04]  /*0e60*/  IMAD.WIDE.U32 R10, R0, R5, R10 ;  /* 0x00000005000a7225 */ /* 0x000fc800078e000a */
[----:B------:R-:W-:-:S04]  /*0e70*/  IMAD R5, R7, R0, RZ ;  /* 0x0000000007057224 */ /* 0x000fc800078e02ff */
[----:B------:R-:W-:-:S07]  /*0e80*/  IMAD.IADD R11, R11, 0x1, R5 ;  /* 0x000000010b0b7824 */ /* 0x000fce00078e0205 */
.L_x_16:
[----:B------:R-:W-:Y:S05]  /*0e90*/  BSYNC.RECONVERGENT B0 ;  /* 0x0000000000007941 */ /* 0x000fea0003800200 */
.L_x_14:
        /* <DEDUP_REMOVED lines=9> */
[----:B0-----:R-:W-:-:S06]  /*0f30*/  IADD3 R6, PT, PT, R0, 0xffffffe, RZ ;  /* 0x0ffffffe00067810 */ /* 0x001fcc0007ffe0ff */
[----:B------:R0:W1:Y:S02]  /*0f40*/  F2I.FTZ.U32.TRUNC.NTZ R7, R6 ;  /* 0x0000000600077305 */ /* 0x000064000021f000 */
[----:B0-----:R-:W-:Y:S02]  /*0f50*/  HFMA2 R6, -RZ, RZ, 0, 0 ;  /* 0x00000000ff067431 */ /* 0x001fe400000001ff */
[----:B-1----:R-:W-:-:S04]  /*0f60*/  IMAD R3, R3, R7, RZ ;  /* 0x0000000703037224 */ /* 0x002fc800078e02ff */
[----:B------:R-:W-:Y:S01]  /*0f70*/  IMAD.HI.U32 R7, R7, R3, R6 ;  /* 0x0000000307077227 */ /* 0x000fe200078e0006 */
[----:B------:R-:W-:-:S05]  /*0f80*/  MOV R3, RZ ;  /* 0x000000ff00037202 */ /* 0x000fca0000000f00 */
[----:B------:R-:W-:-:S04]  /*0f90*/  IMAD.HI.U32 R7, R7, R2, RZ ;  /* 0x0000000207077227 */ /* 0x000fc800078e00ff */
[----:B------:R-:W-:-:S04]  /*0fa0*/  IMAD.MOV R7, RZ, RZ, -R7 ;  /* 0x000000ffff077224 */ /* 0x000fc800078e0a07 */
[----:B------:R-:W-:-:S05]  /*0fb0*/  IMAD R2, R16, R7, R2 ;  /* 0x0000000710027224 */ /* 0x000fca00078e0202 */
[----:B------:R-:W-:-:S13]  /*0fc0*/  ISETP.GE.U32.AND P0, PT, R2, R16, PT ;  /* 0x000000100200720c */ /* 0x000fda0003f06070 */
[----:B------:R-:W-:-:S04]  /*0fd0*/  @P0 IADD3 R2, PT, PT, -R16, R2, RZ ;  /* 0x0000000210020210 */ /* 0x000fc80007ffe1ff */
[----:B------:R-:W-:-:S13]  /*0fe0*/  ISETP.GE.U32.AND P0, PT, R2, R16, PT ;  /* 0x000000100200720c */ /* 0x000fda0003f06070 */
[----:B------:R-:W-:Y:S01]  /*0ff0*/  @P0 IMAD.IADD R2, R2, 0x1, -R16 ;  /* 0x0000000102020824 */ /* 0x000fe200078e0a10 */
[----:B------:R-:W-:Y:S01]  /*1000*/  @!P1 LOP3.LUT R2, RZ, R16, RZ, 0x33, !PT ;  /* 0x00000010ff029212 */ /* 0x000fe200078e33ff */
[----:B------:R-:W-:Y:S06]  /*1010*/  BRA `(.L_x_19) ;  /* 0x0000000000187947 */ /* 0x000fec0003800000 */
.L_x_18:
[----:B------:R-:W-:Y:S01]  /*1020*/  IMAD.MOV.U32 R14, RZ, RZ, R2 ;  /* 0x000000ffff0e7224 */ /* 0x000fe200078e0002 */
[----:B------:R-:W-:Y:S02]  /*1030*/  MOV R5, R3 ;  /* 0x0000000300057202 */ /* 0x000fe40000000f00 */
[----:B------:R-:W-:-:S07]  /*1040*/  MOV R0, 0x1060 ;  /* 0x0000106000007802 */ /* 0x000fce0000000f00 */
[----:B-----5:R-:W-:Y:S05]  /*1050*/  CALL.REL.NOINC `($__internal_1_$__cuda_sm20_rem_u64) ;  /* 0x0000000400707944 */ /* 0x020fea0003c00000 */
[----:B------:R-:W-:Y:S01]  /*1060*/  IMAD.MOV.U32 R2, RZ, RZ, R5 ;  /* 0x000000ffff027224 */ /* 0x000fe200078e0005 */
[----:B------:R-:W-:-:S07]  /*1070*/  MOV R3, R6 ;  /* 0x0000000600037202 */ /* 0x000fce0000000f00 */
.L_x_19:
[----:B------:R-:W-:Y:S05]  /*1080*/  BSYNC.RECONVERGENT B0 ;  /* 0x0000000000007941 */ /* 0x000fea0003800200 */
.L_x_17:
[----:B------:R-:W-:Y:S01]  /*1090*/  ISETP.NE.U32.AND P1, PT, R18, 0x1, PT ;  /* 0x000000011200780c */ /* 0x000fe20003f25070 */
[----:B------:R-:W-:Y:S01]  /*10a0*/  VIADD R8, R8, 0x1 ;  /* 0x0000000108087836 */ /* 0x000fe20000000000 */
[----:B------:R-:W-:Y:S02]  /*10b0*/  ISETP.EQ.U32.AND P0, PT, R10, 0x1, PT ;  /* 0x000000010a00780c */ /* 0x000fe40003f02070 */
[----:B------:R-:W-:-:S04]  /*10c0*/  ISETP.NE.AND.EX P1, PT, R9, RZ, PT, P1 ;  /* 0x000000ff0900720c */ /* 0x000fc80003f25310 */
        /* <DEDUP_REMOVED lines=9> */
[----:B0-----:R-:W-:-:S03]  /*1160*/  HFMA2 R5, -RZ, RZ, 0, 0 ;  /* 0x00000000ff057431 */ /* 0x001fc600000001ff */
[----:B------:R-:W-:-:S04]  /*1170*/  IMAD.WIDE.U32 R12, R8, UR10, R4 ;  /* 0x0000000a080c7c25 */ /* 0x000fc8000f8e0004 */
[----:B------:R-:W-:Y:S01]  /*1180*/  IMAD R13, R8, UR11, R13 ;  /* 0x0000000b080d7c24 */ /* 0x000fe2000f8e020d */
[----:B------:R-:W-:-:S04]  /*1190*/  ISETP.GE.U32.AND P0, PT, R12, UR12, PT ;  /* 0x0000000c0c007c0c */ /* 0x000fc8000bf06070 */
[----:B------:R-:W-:-:S13]  /*11a0*/  ISETP.GE.U32.AND.EX P0, PT, R13, UR13, PT, P0 ;  /* 0x0000000d0d007c0c */ /* 0x000fda000bf06100 */
[----:B------:R-:W-:Y:S05]  /*11b0*/  @!P0 BRA `(.L_x_20) ;  /* 0xfffffff800008947 */ /* 0x000fea000383ffff */
[----:B------:R-:W-:Y:S05]  /*11c0*/  EXIT ;  /* 0x000000000000794d */ /* 0x000fea0003800000 */
        .weak           $__internal_0_$__cuda_sm20_div_u64
        .type           $__internal_0_$__cuda_sm20_div_u64,@function
        .size           $__internal_0_$__cuda_sm20_div_u64,($__internal_1_$__cuda_sm20_rem_u64 - $__internal_0_$__cuda_sm20_div_u64)
$__internal_0_$__cuda_sm20_div_u64:
[----:B------:R-:W-:Y:S01]  /*11d0*/  IMAD.U32 R21, RZ, RZ, UR4 ;  /* 0x00000004ff157e24 */ /* 0x000fe2000f8e00ff */
[----:B------:R-:W-:-:S04]  /*11e0*/  MOV R20, R0 ;  /* 0x0000000000147202 */ /* 0x000fc80000000f00 */
[----:B------:R-:W0:Y:S08]  /*11f0*/  I2F.U64.RP R19, R20 ;  /* 0x0000001400137312 */ /* 0x000e300000309000 */
[----:B0-----:R-:W0:Y:S02]  /*1200*/  MUFU.RCP R19, R19 ;  /* 0x0000001300137308 */ /* 0x001e240000001000 */
[----:B0-----:R-:W-:-:S06]  /*1210*/  VIADD R15, R19, 0x1ffffffe ;  /* 0x1ffffffe130f7836 */ /* 0x001fcc0000000000 */
[----:B------:R-:W0:Y:S02]  /*1220*/  F2I.U64.TRUNC R14, R15 ;  /* 0x0000000f000e7311 */ /* 0x000e24000020d800 */
[----:B0-----:R-:W-:-:S04]  /*1230*/  IMAD.WIDE.U32 R16, R14, R0, RZ ;  /* 0x000000000e107225 */ /* 0x001fc800078e00ff */
[C---:B------:R-:W-:Y:S01]  /*1240*/  IMAD R5, R14.reuse, UR4, R17 ;  /* 0x000000040e057c24 */ /* 0x040fe2000f8e0211 */
[----:B------:R-:W-:Y:S01]  /*1250*/  IADD3 R7, P0, PT, RZ, -R16, RZ ;  /* 0x80000010ff077210 */ /* 0x000fe20007f1e0ff */
[----:B------:R-:W-:Y:S02]  /*1260*/  IMAD.MOV.U32 R17, RZ, RZ, R14 ;  /* 0x000000ffff117224 */ /* 0x000fe400078e000e */
[----:B------:R-:W-:Y:S02]  /*1270*/  IMAD R5, R15, R0, R5 ;  /* 0x000000000f057224 */ /* 0x000fe400078e0205 */
[----:B------:R-:W-:-:S03]  /*1280*/  IMAD.HI.U32 R16, R14, R7, RZ ;  /* 0x000000070e107227 */ /* 0x000fc600078e00ff */
[----:B------:R-:W-:-:S05]  /*1290*/  IADD3.X R5, PT, PT, RZ, ~R5, RZ, P0, !PT ;  /* 0x80000005ff057210 */ /* 0x000fca00007fe4ff */
[----:B------:R-:W-:-:S04]  /*12a0*/  IMAD.WIDE.U32 R16, P0, R14, R5, R16 ;  /* 0x000000050e107225 */ /* 0x000fc80007800010 */
[C---:B------:R-:W-:Y:S02]  /*12b0*/  IMAD R14, R15.reuse, R5, RZ ;  /* 0x000000050f0e7224 */ /* 0x040fe400078e02ff */
[----:B------:R-:W-:-:S04]  /*12c0*/  IMAD.HI.U32 R17, P1, R15, R7, R16 ;  /* 0x000000070f117227 */ /* 0x000fc80007820010 */
[----:B------:R-:W-:Y:S01]  /*12d0*/  IMAD.HI.U32 R5, R15, R5, RZ ;  /* 0x000000050f057227 */ /* 0x000fe200078e00ff */
[----:B------:R-:W-:-:S04]  /*12e0*/  IADD3 R17, P2, PT, R14, R17, RZ ;  /* 0x000000110e117210 */ /* 0x000fc80007f5e0ff */
[----:B------:R-:W-:Y:S01]  /*12f0*/  IADD3.X R5, PT, PT, R5, R15, RZ, P0, !PT ;  /* 0x0000000f05057210 */ /* 0x000fe200007fe4ff */
[----:B------:R-:W-:-:S03]  /*1300*/  IMAD.WIDE.U32 R14, R17, R0, RZ ;  /* 0x00000000110e7225 */ /* 0x000fc600078e00ff */
[----:B------:R-:W-:Y:S01]  /*1310*/  IADD3.X R5, PT, PT, RZ, RZ, R5, P2, P1 ;  /* 0x000000ffff057210 */ /* 0x000fe200017e2405 */
[----:B------:R-:W-:Y:S01]  /*1320*/  IMAD R7, R17, UR4, R15 ;  /* 0x0000000411077c24 */ /* 0x000fe2000f8e020f */
[----:B------:R-:W-:-:S03]  /*1330*/  IADD3 R15, P0, PT, RZ, -R14, RZ ;  /* 0x8000000eff0f7210 */ /* 0x000fc60007f1e0ff */
[----:B------:R-:W-:Y:S02]  /*1340*/  IMAD R7, R5, R0, R7 ;  /* 0x0000000005077224 */ /* 0x000fe400078e0207 */
[----:B------:R-:W-:-:S04]  /*1350*/  IMAD.HI.U32 R16, R17, R15, RZ ;  /* 0x0000000f11107227 */ /* 0x000fc800078e00ff */
[----:B------:R-:W-:-:S04]  /*1360*/  IMAD.X R14, RZ, RZ, ~R7, P0 ;  /* 0x000000ffff0e7224 */ /* 0x000fc800000e0e07 */
[----:B------:R-:W-:-:S04]  /*1370*/  IMAD.WIDE.U32 R16, P0, R17, R14, R16 ;  /* 0x0000000e11107225 */ /* 0x000fc80007800010 */
[C---:B------:R-:W-:Y:S02]  /*1380*/  IMAD R7, R5.reuse, R14, RZ ;  /* 0x0000000e05077224 */ /* 0x040fe400078e02ff */
[----:B------:R-:W-:-:S04]  /*1390*/  IMAD.HI.U32 R16, P1, R5, R15, R16 ;  /* 0x0000000f05107227 */ /* 0x000fc80007820010 */
[----:B------:R-:W-:Y:S01]  /*13a0*/  IMAD.HI.U32 R14, R5, R14, RZ ;  /* 0x0000000e050e7227 */ /* 0x000fe200078e00ff */
[----:B------:R-:W-:-:S03]  /*13b0*/  IADD3 R7, P2, PT, R7, R16, RZ ;  /* 0x0000001007077210 */ /* 0x000fc60007f5e0ff */
[----:B------:R-:W-:Y:S01]  /*13c0*/  IMAD.MOV.U32 R15, RZ, RZ, RZ ;  /* 0x000000ffff0f7224 */ /* 0x000fe200078e00ff */
[----:B------:R-:W-:Y:S01]  /*13d0*/  IADD3.X R5, PT, PT, R14, R5, RZ, P0, !PT ;  /* 0x000000050e057210 */ /* 0x000fe200007fe4ff */
[----:B------:R-:W-:-:S03]  /*13e0*/  IMAD.HI.U32 R14, R7, R2, RZ ;  /* 0x00000002070e7227 */ /* 0x000fc600078e00ff */
[----:B------:R-:W-:Y:S01]  /*13f0*/  IADD3.X R5, PT, PT, RZ, RZ, R5, P2, P1 ;  /* 0x000000ffff057210 */ /* 0x000fe200017e2405 */
[----:B------:R-:W-:-:S04]  /*1400*/  IMAD.WIDE.U32 R14, R7, R3, R14 ;  /* 0x00000003070e7225 */ /* 0x000fc800078e000e */
[C---:B------:R-:W-:Y:S02]  /*1410*/  IMAD R17, R5.reuse, R3, RZ ;  /* 0x0000000305117224 */ /* 0x040fe400078e02ff */
[----:B------:R-:W-:-:S04]  /*1420*/  IMAD.HI.U32 R14, P0, R5, R2, R14 ;  /* 0x00000002050e7227 */ /* 0x000fc8000780000e */
[----:B------:R-:W-:Y:S01]  /*1430*/  IMAD.HI.U32 R7, R5, R3, RZ ;  /* 0x0000000305077227 */ /* 0x000fe200078e00ff */
[----:B------:R-:W-:-:S04]  /*1440*/  IADD3 R5, P1, PT, R17, R14, RZ ;  /* 0x0000000e11057210 */ /* 0x000fc80007f3e0ff */
[----:B------:R-:W-:Y:S01]  /*1450*/  IADD3.X R7, PT, PT, R7, RZ, RZ, P0, !PT ;  /* 0x000000ff07077210 */ /* 0x000fe200007fe4ff */
[----:B------:R-:W-:-:S04]  /*1460*/  IMAD.WIDE.U32 R14, R5, R0, RZ ;  /* 0x00000000050e7225 */ /* 0x000fc800078e00ff */
[----:B------:R-:W-:Y:S02]  /*1470*/  IMAD.X R7, RZ, RZ, R7, P1 ;  /* 0x000000ffff077224 */ /* 0x000fe400008e0607 */
[----:B------:R-:W-:Y:S01]  /*1480*/  IMAD R16, R5, UR4, R15 ;  /* 0x0000000405107c24 */ /* 0x000fe2000f8e020f */
[----:B------:R-:W-:-:S03]  /*1490*/  IADD3 R15, P1, PT, -R14, R2, RZ ;  /* 0x000000020e0f7210 */ /* 0x000fc60007f3e1ff */
[-C--:B------:R-:W-:Y:S01]  /*14a0*/  IMAD R2, R7, R0.reuse, R16 ;  /* 0x0000000007027224 */ /* 0x080fe200078e0210 */
[----:B------:R-:W-:Y:S02]  /*14b0*/  ISETP.GE.U32.AND P0, PT, R15, R0, PT ;  /* 0x000000000f00720c */ /* 0x000fe40003f06070 */
[----:B------:R-:W-:Y:S02]  /*14c0*/  IADD3 R16, P2, PT, R5, 0x1, RZ ;  /* 0x0000000105107810 */ /* 0x000fe40007f5e0ff */
[----:B------:R-:W-:Y:S02]  /*14d0*/  IADD3.X R2, PT, PT, ~R2, R3, RZ, P1, !PT ;  /* 0x0000000302027210 */ /* 0x000fe40000ffe5ff */
[----:B------:R-:W-:Y:S01]  /*14e0*/  IADD3 R20, P1, PT, -R0, R15, RZ ;  /* 0x0000000f00147210 */ /* 0x000fe20007f3e1ff */
[----:B------:R-:W-:Y:S01]  /*14f0*/  IMAD.X R14, RZ, RZ, R7, P2 ;  /* 0x000000ffff0e7224 */ /* 0x000fe200010e0607 */
[C---:B------:R-:W-:Y:S02]  /*1500*/  ISETP.GE.U32.AND.EX P0, PT, R2.reuse, UR4, PT, P0 ;  /* 0x0000000402007c0c */ /* 0x040fe4000bf06100 */
[----:B------:R-:W-:-:S02]  /*1510*/  IADD3.X R3, PT, PT, R2, ~UR4, RZ, P1, !PT ;  /* 0x8000000402037c10 */ /* 0x000fc40008ffe4ff */
[----:B------:R-:W-:Y:S02]  /*1520*/  SEL R15, R20, R15, P0 ;  /* 0x0000000f140f7207 */ /* 0x000fe40000000000 */
[----:B------:R-:W-:Y:S02]  /*1530*/  SEL R5, R16, R5, P0 ;  /* 0x0000000510057207 */ /* 0x000fe40000000000 */
[----:B------:R-:W-:Y:S02]  /*1540*/  SEL R3, R3, R2, P0 ;  /* 0x0000000203037207 */ /* 0x000fe40000000000 */
[----:B------:R-:W-:Y:S01]  /*1550*/  SEL R14, R14, R7, P0 ;  /* 0x000000070e0e7207 */ /* 0x000fe20000000000 */
[----:B------:R-:W-:Y:S01]  /*1560*/  IMAD.MOV.U32 R7, RZ, RZ, 0x0 ;  /* 0x00000000ff077424 */ /* 0x000fe200078e00ff */
[----:B------:R-:W-:Y:S02]  /*1570*/  ISETP.GE.U32.AND P0, PT, R15, R0, PT ;  /* 0x000000000f00720c */ /* 0x000fe40003f06070 */
[----:B------:R-:W-:-:S02]  /*1580*/  IADD3 R2, P2, PT, R5, 0x1, RZ ;  /* 0x0000000105027810 */ /* 0x000fc40007f5e0ff */
[----:B------:R-:W-:Y:S02]  /*1590*/  ISETP.GE.U32.AND.EX P0, PT, R3, UR4, PT, P0 ;  /* 0x0000000403007c0c */ /* 0x000fe4000bf06100 */
[----:B------:R-:W-:Y:S02]  /*15a0*/  ISETP.NE.U32.AND P1, PT, R0, RZ, PT ;  /* 0x000000ff0000720c */ /* 0x000fe40003f25070 */
[-C--:B------:R-:W-:Y:S02]  /*15b0*/  IADD3.X R3, PT, PT, RZ, R14.reuse, RZ, P2, !PT ;  /* 0x0000000eff037210 */ /* 0x080fe400017fe4ff */
[----:B------:R-:W-:Y:S02]  /*15c0*/  ISETP.NE.AND.EX P1, PT, RZ, UR4, PT, P1 ;  /* 0x00000004ff007c0c */ /* 0x000fe4000bf25310 */
[----:B------:R-:W-:Y:S02]  /*15d0*/  SEL R2, R2, R5, P0 ;  /* 0x0000000502027207 */ /* 0x000fe40000000000 */
[----:B------:R-:W-:-:S02]  /*15e0*/  SEL R3, R3, R14, P0 ;  /* 0x0000000e03037207 */ /* 0x000fc40000000000 */
[----:B------:R-:W-:Y:S02]  /*15f0*/  SEL R2, R2, 0xffffffff, P1 ;  /* 0xffffffff02027807 */ /* 0x000fe40000800000 */
[----:B------:R-:W-:Y:S01]  /*1600*/  SEL R3, R3, 0xffffffff, P1 ;  /* 0xffffffff03037807 */ /* 0x000fe20000800000 */
[----:B------:R-:W-:Y:S06]  /*1610*/  RET.REL.NODEC R6 `(_Z14loop_unrollingPbPjyyyh) ;  /* 0xffffffe806787950 */ /* 0x000fec0003c3ffff */
        .weak           $__internal_1_$__cuda_sm20_rem_u64
        .type           $__internal_1_$__cuda_sm20_rem_u64,@function
        .size           $__internal_1_$__cuda_sm20_rem_u64,(.L_x_23 - $__internal_1_$__cuda_sm20_rem_u64)
$__internal_1_$__cuda_sm20_rem_u64:
[----:B------:R-:W-:-:S06]  /*1620*/  MOV R17, UR5 ;  /* 0x0000000500117c02 */ /* 0x000fcc0008000f00 */
[----:B------:R-:W0:Y:S08]  /*1630*/  I2F.U64.RP R17, R16 ;  /* 0x0000001000117312 */ /* 0x000e300000309000 */
[----:B0-----:R-:W0:Y:S02]  /*1640*/  MUFU.RCP R2, R17 ;  /* 0x0000001100027308 */ /* 0x001e240000001000 */
[----:B0-----:R-:W-:-:S06]  /*1650*/  VIADD R2, R2, 0x1ffffffe ;  /* 0x1ffffffe02027836 */ /* 0x001fcc0000000000 */
[----:B------:R-:W0:Y:S02]  /*1660*/  F2I.U64.TRUNC R2, R2 ;  /* 0x0000000200027311 */ /* 0x000e24000020d800 */
[----:B0-----:R-:W-:-:S04]  /*1670*/  IMAD.WIDE.U32 R6, R2, R16, RZ ;  /* 0x0000001002067225 */ /* 0x001fc800078e00ff */
[----:B------:R-:W-:Y:S01]  /*1680*/  IMAD R7, R2, UR5, R7 ;  /* 0x0000000502077c24 */ /* 0x000fe2000f8e0207 */
[----:B------:R-:W-:-:S03]  /*1690*/  IADD3 R15, P0, PT, RZ, -R6, RZ ;  /* 0x80000006ff0f7210 */ /* 0x000fc60007f1e0ff */
[----:B------:R-:W-:Y:S02]  /*16a0*/  IMAD R7, R3, R16, R7 ;  /* 0x0000001003077224 */ /* 0x000fe400078e0207 */
[----:B------:R-:W-:-:S03]  /*16b0*/  IMAD.HI.U32 R6, R2, R15, RZ ;  /* 0x0000000f02067227 */ /* 0x000fc600078e00ff */
[----:B------:R-:W-:Y:S01]  /*16c0*/  IADD3.X R19, PT, PT, RZ, ~R7, RZ, P0, !PT ;  /* 0x80000007ff137210 */ /* 0x000fe200007fe4ff */
[----:B------:R-:W-:-:S04]  /*16d0*/  IMAD.MOV.U32 R7, RZ, RZ, R2 ;  /* 0x000000ffff077224 */ /* 0x000fc800078e0002 */
        /* <DEDUP_REMOVED lines=12> */
[----:B------:R-:W-:Y:S02]  /*17a0*/  IMAD.X R2, RZ, RZ, ~R3, P0 ;  /* 0x000000ffff027224 */ /* 0x000fe400000e0e03 */
[----:B------:R-:W-:Y:S02]  /*17b0*/  IMAD.MOV.U32 R3, RZ, RZ, RZ ;  /* 0x000000ffff037224 */ /* 0x000fe400078e00ff */
[----:B------:R-:W-:-:S04]  /*17c0*/  IMAD.WIDE.U32 R6, P0, R7, R2, R6 ;  /* 0x0000000207067225 */ /* 0x000fc80007800006 */
[C---:B------:R-:W-:Y:S02]  /*17d0*/  IMAD R20, R15.reuse, R2, RZ ;  /* 0x000000020f147224 */ /* 0x040fe400078e02ff */
[----:B------:R-:W-:-:S04]  /*17e0*/  IMAD.HI.U32 R7, P1, R15, R17, R6 ;  /* 0x000000110f077227 */ /* 0x000fc80007820006 */
[----:B------:R-:W-:Y:S01]  /*17f0*/  IMAD.HI.U32 R2, R15, R2, RZ ;  /* 0x000000020f027227 */ /* 0x000fe200078e00ff */
[----:B------:R-:W-:-:S04]  /*1800*/  IADD3 R7, P2, PT, R20, R7, RZ ;  /* 0x0000000714077210 */ /* 0x000fc80007f5e0ff */
        /* <DEDUP_REMOVED lines=10> */
[----:B------:R-:W-:Y:S01]  /*18b0*/  IMAD.X R15, RZ, RZ, R6, P1 ;  /* 0x000000ffff0f7224 */ /* 0x000fe200008e0606 */
[----:B------:R-:W-:Y:S01]  /*18c0*/  IADD3 R17, P1, PT, -R2, R14, RZ ;  /* 0x0000000e02117210 */ /* 0x000fe20007f3e1ff */
[----:B------:R-:W-:-:S03]  /*18d0*/  IMAD R7, R7, UR5, R3 ;  /* 0x0000000507077c24 */ /* 0x000fc6000f8e0203 */
[-C--:B------:R-:W-:Y:S01]  /*18e0*/  ISETP.GE.U32.AND P0, PT, R17, R16.reuse, PT ;  /* 0x000000101100720c */ /* 0x080fe20003f06070 */
[----:B------:R-:W-:-:S05]  /*18f0*/  IMAD R2, R15, R16, R7 ;  /* 0x000000100f027224 */ /* 0x000fca00078e0207 */
[----:B------:R-:W-:Y:S02]  /*1900*/  IADD3.X R2, PT, PT, ~R2, R5, RZ, P1, !PT ;  /* 0x0000000502027210 */ /* 0x000fe40000ffe5ff */
[-C--:B------:R-:W-:Y:S02]  /*1910*/  IADD3 R3, P1, PT, -R16, R17.reuse, RZ ;  /* 0x0000001110037210 */ /* 0x080fe40007f3e1ff */
[C---:B------:R-:W-:Y:S02]  /*1920*/  ISETP.GE.U32.AND.EX P0, PT, R2.reuse, UR5, PT, P0 ;  /* 0x0000000502007c0c */ /* 0x040fe4000bf06100 */
[----:B------:R-:W-:Y:S02]  /*1930*/  IADD3.X R7, PT, PT, R2, ~UR5, RZ, P1, !PT ;  /* 0x8000000502077c10 */ /* 0x000fe40008ffe4ff */
[----:B------:R-:W-:Y:S02]  /*1940*/  SEL R3, R3, R17, P0 ;  /* 0x0000001103037207 */ /* 0x000fe40000000000 */
[----:B------:R-:W-:Y:S01]  /*1950*/  SEL R7, R7, R2, P0 ;  /* 0x0000000207077207 */ /* 0x000fe20000000000 */
[----:B------:R-:W-:Y:S01]  /*1960*/  IMAD.MOV.U32 R2, RZ, RZ, R0 ;  /* 0x000000ffff027224 */ /* 0x000fe200078e0000 */
[----:B------:R-:W-:-:S02]  /*1970*/  ISETP.GE.U32.AND P0, PT, R3, R16, PT ;  /* 0x000000100300720c */ /* 0x000fc40003f06070 */
[CC--:B------:R-:W-:Y:S02]  /*1980*/  IADD3 R5, P2, PT, -R16.reuse, R3.reuse, RZ ;  /* 0x0000000310057210 */ /* 0x0c0fe40007f5e1ff */
[----:B------:R-:W-:Y:S02]  /*1990*/  ISETP.GE.U32.AND.EX P0, PT, R7, UR5, PT, P0 ;  /* 0x0000000507007c0c */ /* 0x000fe4000bf06100 */
[----:B------:R-:W-:Y:S02]  /*19a0*/  ISETP.NE.U32.AND P1, PT, R16, RZ, PT ;  /* 0x000000ff1000720c */ /* 0x000fe40003f25070 */
[----:B------:R-:W-:Y:S01]  /*19b0*/  SEL R5, R5, R3, P0 ;  /* 0x0000000305057207 */ /* 0x000fe20000000000 */
[----:B------:R-:W-:Y:S01]  /*19c0*/  HFMA2 R3, -RZ, RZ, 0, 0 ;  /* 0x00000000ff037431 */ /* 0x000fe200000001ff */
[----:B------:R-:W-:Y:S02]  /*19d0*/  IADD3.X R6, PT, PT, R7, ~UR5, RZ, P2, !PT ;  /* 0x8000000507067c10 */ /* 0x000fe400097fe4ff */
[----:B------:R-:W-:-:S02]  /*19e0*/  ISETP.NE.AND.EX P1, PT, RZ, UR5, PT, P1 ;  /* 0x00000005ff007c0c */ /* 0x000fc4000bf25310 */
[----:B------:R-:W-:Y:S02]  /*19f0*/  SEL R6, R6, R7, P0 ;  /* 0x0000000706067207 */ /* 0x000fe40000000000 */
[----:B------:R-:W-:Y:S02]  /*1a00*/  SEL R5, R5, 0xffffffff, P1 ;  /* 0xffffffff05057807 */ /* 0x000fe40000800000 */
[----:B------:R-:W-:Y:S01]  /*1a10*/  SEL R6, R6, 0xffffffff, P1 ;  /* 0xffffffff06067807 */ /* 0x000fe20000800000 */
[----:B------:R-:W-:Y:S06]  /*1a20*/  RET.REL.NODEC R2 `(_Z14loop_unrollingPbPjyyyh) ;  /* 0xffffffe402747950 */ /* 0x000fec0003c3ffff */
.L_x_21:
[----:B------:R-:W-:-:S00]  /*1a30*/  BRA `(.L_x_21) ;  /* 0xfffffffc00fc7947 */ /* 0x000fc0000383ffff */
[----:B------:R-:W-:-:S00]  /*1a40*/  NOP ;  /* 0x0000000000007918 */ /* 0x000fc00000000000 */
        /* <DEDUP_REMOVED lines=11> */
.L_x_23:


//--------------------- .nv.shared.reserved.0     --------------------------
	.section	.nv.shared.reserved.0,"aw",@nobits
	.weak		__nv_reservedSMEM_offset_0_alias
	.size		__nv_reservedSMEM_offset_0_alias, 0, 64
	.other		__nv_reservedSMEM_offset_0_alias,@"STO_CUDA_RESERVED_SHARED STV_DEFAULT"
__nv_reservedSMEM_offset_0_alias:
	.zero		0
	.zero		64


//--------------------- .nv.constant0._Z14loop_unrollingPbPjyyyh --------------------------
	.section	.nv.constant0._Z14loop_unrollingPbPjyyyh,"a",@progbits
	.sectionflags	@""
	.align	4
.nv.constant0._Z14loop_unrollingPbPjyyyh:
	.zero		937


//--------------------- SYMBOLS --------------------------

	.type		.nv.reservedSmem.offset0,@object
	.size		.nv.reservedSmem.offset0,0x4
